	.version 2.3
	.target sm_20
	.address_size 64
	// compiled with /usr/local/cuda/open64/lib//be
	// nvopencc 4.0 built on 2011-03-20

	//-----------------------------------------------------------
	// Compiling p_update.cpp3.i (/tmp/ccBI#.qXJvOd)
	//-----------------------------------------------------------

	//-----------------------------------------------------------
	// Options:
	//-----------------------------------------------------------
	//  Target:ptx, ISA:sm_20, Endian:little, Pointer Size:64
	//  -O3	(Optimization level)
	//  -g0	(Debug level)
	//  -m2	(Report advisories)
	//-----------------------------------------------------------

	.file	1	"<command-line>"
	.file	2	"p_update.cudafe2.gpu"
	.file	3	"/usr/lib/gcc/x86_64-linux-gnu/4.4.5/include/stddef.h"
	.file	4	"/usr/local/cuda/include/crt/device_runtime.h"
	.file	5	"/usr/local/cuda/include/host_defines.h"
	.file	6	"/usr/local/cuda/include/builtin_types.h"
	.file	7	"/usr/local/cuda/include/device_types.h"
	.file	8	"/usr/local/cuda/include/driver_types.h"
	.file	9	"/usr/local/cuda/include/surface_types.h"
	.file	10	"/usr/local/cuda/include/texture_types.h"
	.file	11	"/usr/local/cuda/include/vector_types.h"
	.file	12	"/usr/local/cuda/include/device_launch_parameters.h"
	.file	13	"/usr/local/cuda/include/crt/storage_class.h"
	.file	14	"/usr/include/bits/types.h"
	.file	15	"/usr/include/time.h"
	.file	16	"/home/ankur/workspace/code/Superresolution/./src/kernels/p_update.cu"
	.file	17	"/usr/local/cuda/include/common_functions.h"
	.file	18	"/usr/local/cuda/include/math_functions.h"
	.file	19	"/usr/local/cuda/include/math_constants.h"
	.file	20	"/usr/local/cuda/include/device_functions.h"
	.file	21	"/usr/local/cuda/include/sm_11_atomic_functions.h"
	.file	22	"/usr/local/cuda/include/sm_12_atomic_functions.h"
	.file	23	"/usr/local/cuda/include/sm_13_double_functions.h"
	.file	24	"/usr/local/cuda/include/sm_20_atomic_functions.h"
	.file	25	"/usr/local/cuda/include/sm_20_intrinsics.h"
	.file	26	"/usr/local/cuda/include/surface_functions.h"
	.file	27	"/usr/local/cuda/include/texture_fetch_functions.h"
	.file	28	"/usr/local/cuda/include/math_functions_dbl_ptx3.h"


	.entry _Z12kernel_dualpPfS_S_S_fffj (
		.param .u64 __cudaparm__Z12kernel_dualpPfS_S_S_fffj_px,
		.param .u64 __cudaparm__Z12kernel_dualpPfS_S_S_fffj_py,
		.param .u64 __cudaparm__Z12kernel_dualpPfS_S_S_fffj_ux_,
		.param .u64 __cudaparm__Z12kernel_dualpPfS_S_S_fffj_uy_,
		.param .f32 __cudaparm__Z12kernel_dualpPfS_S_S_fffj_epsilon_u,
		.param .f32 __cudaparm__Z12kernel_dualpPfS_S_S_fffj_sigma,
		.param .f32 __cudaparm__Z12kernel_dualpPfS_S_S_fffj_lambda,
		.param .u32 __cudaparm__Z12kernel_dualpPfS_S_S_fffj_stride)
	{
	.reg .u32 %r<15>;
	.reg .u64 %rd<12>;
	.reg .f32 %f<27>;
	.reg .pred %p<3>;
	.loc	16	16	0
$LDWbegin__Z12kernel_dualpPfS_S_S_fffj:
	.loc	16	27	0
	mov.u32 	%r1, %ctaid.x;
	mov.u32 	%r2, %ntid.x;
	mul.lo.u32 	%r3, %r1, %r2;
	mov.u32 	%r4, %ctaid.y;
	mov.u32 	%r5, %ntid.y;
	mul.lo.u32 	%r6, %r4, %r5;
	mov.u32 	%r7, %tid.x;
	add.u32 	%r8, %r7, %r3;
	mov.u32 	%r9, %tid.y;
	add.u32 	%r10, %r9, %r6;
	ld.param.u32 	%r11, [__cudaparm__Z12kernel_dualpPfS_S_S_fffj_stride];
	mul.lo.u32 	%r12, %r11, %r10;
	add.u32 	%r13, %r8, %r12;
	cvt.u64.u32 	%rd1, %r13;
	mul.wide.u32 	%rd2, %r13, 4;
	ld.param.u64 	%rd3, [__cudaparm__Z12kernel_dualpPfS_S_S_fffj_px];
	add.u64 	%rd4, %rd3, %rd2;
	ld.param.f32 	%f1, [__cudaparm__Z12kernel_dualpPfS_S_S_fffj_sigma];
	ld.global.f32 	%f2, [%rd4+0];
	ld.param.u64 	%rd5, [__cudaparm__Z12kernel_dualpPfS_S_S_fffj_ux_];
	add.u64 	%rd6, %rd5, %rd2;
	ld.global.f32 	%f3, [%rd6+0];
	fma.rn.ftz.f32 	%f4, %f3, %f1, %f2;
	ld.param.f32 	%f5, [__cudaparm__Z12kernel_dualpPfS_S_S_fffj_epsilon_u];
	mul.ftz.f32 	%f6, %f5, %f1;
	ld.param.f32 	%f7, [__cudaparm__Z12kernel_dualpPfS_S_S_fffj_lambda];
	div.approx.ftz.f32 	%f8, %f6, %f7;
	mov.f32 	%f9, 0f3f800000;     	// 1
	add.ftz.f32 	%f10, %f8, %f9;
	div.approx.ftz.f32 	%f11, %f4, %f10;
	st.global.f32 	[%rd4+0], %f11;
	.loc	16	28	0
	ld.param.u64 	%rd7, [__cudaparm__Z12kernel_dualpPfS_S_S_fffj_py];
	add.u64 	%rd8, %rd7, %rd2;
	ld.global.f32 	%f12, [%rd8+0];
	ld.param.u64 	%rd9, [__cudaparm__Z12kernel_dualpPfS_S_S_fffj_uy_];
	add.u64 	%rd10, %rd9, %rd2;
	ld.global.f32 	%f13, [%rd10+0];
	fma.rn.ftz.f32 	%f14, %f13, %f1, %f12;
	div.approx.ftz.f32 	%f15, %f14, %f10;
	st.global.f32 	[%rd8+0], %f15;
	.loc	16	30	0
	ld.global.f32 	%f16, [%rd4+0];
	.loc	16	35	0
	mul.ftz.f32 	%f17, %f15, %f15;
	fma.rn.ftz.f32 	%f18, %f16, %f16, %f17;
	sqrt.approx.ftz.f32 	%f19, %f18;
	div.approx.ftz.f32 	%f20, %f19, %f7;
	mov.f32 	%f21, 0f3f800000;    	// 1
	setp.lt.ftz.f32 	%p1, %f20, %f21;
	@!%p1 bra 	$Lt_0_1282;
	mov.f32 	%f22, 0f3f800000;    	// 1
	bra.uni 	$Lt_0_1026;
$Lt_0_1282:
	mov.f32 	%f22, %f20;
$Lt_0_1026:
	.loc	16	37	0
	div.approx.ftz.f32 	%f23, %f16, %f22;
	st.global.f32 	[%rd4+0], %f23;
	.loc	16	38	0
	ld.global.f32 	%f24, [%rd8+0];
	div.approx.ftz.f32 	%f25, %f24, %f22;
	st.global.f32 	[%rd8+0], %f25;
	.loc	16	41	0
	exit;
$LDWend__Z12kernel_dualpPfS_S_S_fffj:
	} // _Z12kernel_dualpPfS_S_S_fffj



// ===== COMPILED SASS (sm_100) =====

	.target	sm_100

	.elftype	@"ET_EXEC"


//--------------------- .note.nv.tkinfo           --------------------------
	.section	.note.nv.tkinfo,"",@"SHT_NOTE"
	.sectionflags	@"SHF_NOTE_NV_TKINFO"
	.tkinfo
        /*0018*/ 	.word	0x00000002
        /*0030*/ 	.string	""
        /*0030*/ 	.string	"ptxas"
        /*0030*/ 	.string	"Cuda compilation tools, release 13.0, V13.0.88"
        /*0030*/ 	.string	"Build cuda_13.0.r13.0/compiler.36424714_0"
        /*0030*/ 	.string	"-arch sm_100 "



//--------------------- .note.nv.cuinfo           --------------------------
	.section	.note.nv.cuinfo,"",@"SHT_NOTE"
	.sectionflags	@"SHF_NOTE_NV_CUINFO"
        /*0018*/ 	.short	0x0002
        /*001a*/ 	.short	0x0014
        /*001c*/ 	.short	0x0082
	.zero		2


//--------------------- .nv.info                  --------------------------
	.section	.nv.info,"",@"SHT_CUDA_INFO"
	.align	4


	//----- nvinfo : EIATTR_REGCOUNT
	.align		4
        /*0000*/ 	.byte	0x04, 0x2f
        /*0002*/ 	.short	(.L_1 - .L_0)
	.align		4
.L_0:
        /*0004*/ 	.word	index@(_Z12kernel_dualpPfS_S_S_fffj)
        /*0008*/ 	.word	0x00000014


	//----- nvinfo : EIATTR_FRAME_SIZE
	.align		4
.L_1:
        /*000c*/ 	.byte	0x04, 0x11
        /*000e*/ 	.short	(.L_3 - .L_2)
	.align		4
.L_2:
        /*0010*/ 	.word	index@(_Z12kernel_dualpPfS_S_S_fffj)
        /*0014*/ 	.word	0x00000000


	//----- nvinfo : EIATTR_MIN_STACK_SIZE
	.align		4
.L_3:
        /*0018*/ 	.byte	0x04, 0x12
        /*001a*/ 	.short	(.L_5 - .L_4)
	.align		4
.L_4:
        /*001c*/ 	.word	index@(_Z12kernel_dualpPfS_S_S_fffj)
        /*0020*/ 	.word	0x00000000
.L_5:


//--------------------- .nv.compat                --------------------------
	.section	.nv.compat,"",@"SHT_CUDA_COMPAT_INFO"
	.align	4
        /*0000*/ 	.byte	0x02, 0x09, 0x00, 0x00, 0x02, 0x02, 0x01, 0x00, 0x02, 0x05, 0x05, 0x00, 0x03, 0x07, 0x01, 0x01
        /*0010*/ 	.byte	0x02, 0x03, 0x00, 0x00, 0x02, 0x06, 0x01, 0x00, 0x04, 0x0b, 0x08, 0x00, 0x01, 0x00, 0x00, 0x00
        /*0020*/ 	.byte	0x00, 0x00, 0x00, 0x00


//--------------------- .nv.info._Z12kernel_dualpPfS_S_S_fffj --------------------------
	.section	.nv.info._Z12kernel_dualpPfS_S_S_fffj,"",@"SHT_CUDA_INFO"
	.sectionflags	@""
	.align	4


	//----- nvinfo : EIATTR_CUDA_API_VERSION
	.align		4
        /*0000*/ 	.byte	0x04, 0x37
        /*0002*/ 	.short	(.L_7 - .L_6)
.L_6:
        /*0004*/ 	.word	0x00000082


	//----- nvinfo : EIATTR_KPARAM_INFO
	.align		4
.L_7:
        /*0008*/ 	.byte	0x04, 0x17
        /*000a*/ 	.short	(.L_9 - .L_8)
.L_8:
        /*000c*/ 	.word	0x00000000
        /*0010*/ 	.short	0x0007
        /*0012*/ 	.short	0x002c
        /*0014*/ 	.byte	0x00, 0xf0, 0x11, 0x00


	//----- nvinfo : EIATTR_KPARAM_INFO
	.align		4
.L_9:
        /*0018*/ 	.byte	0x04, 0x17
        /*001a*/ 	.short	(.L_11 - .L_10)
.L_10:
        /*001c*/ 	.word	0x00000000
        /*0020*/ 	.short	0x0006
        /*0022*/ 	.short	0x0028
        /*0024*/ 	.byte	0x00, 0xf0, 0x11, 0x00


	//----- nvinfo : EIATTR_KPARAM_INFO
	.align		4
.L_11:
        /*0028*/ 	.byte	0x04, 0x17
        /*002a*/ 	.short	(.L_13 - .L_12)
.L_12:
        /*002c*/ 	.word	0x00000000
        /*0030*/ 	.short	0x0005
        /*0032*/ 	.short	0x0024
        /*0034*/ 	.byte	0x00, 0xf0, 0x11, 0x00


	//----- nvinfo : EIATTR_KPARAM_INFO
	.align		4
.L_13:
        /*0038*/ 	.byte	0x04, 0x17
        /*003a*/ 	.short	(.L_15 - .L_14)
.L_14:
        /*003c*/ 	.word	0x00000000
        /*0040*/ 	.short	0x0004
        /*0042*/ 	.short	0x0020
        /*0044*/ 	.byte	0x00, 0xf0, 0x11, 0x00


	//----- nvinfo : EIATTR_KPARAM_INFO
	.align		4
.L_15:
        /*0048*/ 	.byte	0x04, 0x17
        /*004a*/ 	.short	(.L_17 - .L_16)
.L_16:
        /*004c*/ 	.word	0x00000000
        /*0050*/ 	.short	0x0003
        /*0052*/ 	.short	0x0018
        /*0054*/ 	.byte	0x00, 0xf0, 0x21, 0x00


	//----- nvinfo : EIATTR_KPARAM_INFO
	.align		4
.L_17:
        /*0058*/ 	.byte	0x04, 0x17
        /*005a*/ 	.short	(.L_19 - .L_18)
.L_18:
        /*005c*/ 	.word	0x00000000
        /*0060*/ 	.short	0x0002
        /*0062*/ 	.short	0x0010
        /*0064*/ 	.byte	0x00, 0xf0, 0x21, 0x00


	//----- nvinfo : EIATTR_KPARAM_INFO
	.align		4
.L_19:
        /*0068*/ 	.byte	0x04, 0x17
        /*006a*/ 	.short	(.L_21 - .L_20)
.L_20:
        /*006c*/ 	.word	0x00000000
        /*0070*/ 	.short	0x0001
        /*0072*/ 	.short	0x0008
        /*0074*/ 	.byte	0x00, 0xf0, 0x21, 0x00


	//----- nvinfo : EIATTR_KPARAM_INFO
	.align		4
.L_21:
        /*0078*/ 	.byte	0x04, 0x17
        /*007a*/ 	.short	(.L_23 - .L_22)
.L_22:
        /*007c*/ 	.word	0x00000000
        /*0080*/ 	.short	0x0000
        /*0082*/ 	.short	0x0000
        /*0084*/ 	.byte	0x00, 0xf0, 0x21, 0x00


	//----- nvinfo : EIATTR_SPARSE_MMA_MASK
	.align		4
.L_23:
        /*0088*/ 	.byte	0x03, 0x50
        /*008a*/ 	.short	0x0000


	//----- nvinfo : EIATTR_MAXREG_COUNT
	.align		4
        /*008c*/ 	.byte	0x03, 0x1b
        /*008e*/ 	.short	0x00ff


	//----- nvinfo : EIATTR_MERCURY_ISA_VERSION
	.align		4
        /*0090*/ 	.byte	0x03, 0x5f
        /*0092*/ 	.short	0x0101


	//----- nvinfo : EIATTR_VRC_CTA_INIT_COUNT
	.align		4
        /*0094*/ 	.byte	0x02, 0x4a
	.zero		1
	.zero		1


	//----- nvinfo : EIATTR_EXIT_INSTR_OFFSETS
	.align		4
        /*0098*/ 	.byte	0x04, 0x1c
        /*009a*/ 	.short	(.L_25 - .L_24)


	//   ....[0]....
.L_24:
        /*009c*/ 	.word	0x00000310


	//----- nvinfo : EIATTR_CBANK_PARAM_SIZE
	.align		4
.L_25:
        /*00a0*/ 	.byte	0x03, 0x19
        /*00a2*/ 	.short	0x0030


	//----- nvinfo : EIATTR_PARAM_CBANK
	.align		4
        /*00a4*/ 	.byte	0x04, 0x0a
        /*00a6*/ 	.short	(.L_27 - .L_26)
	.align		4
.L_26:
        /*00a8*/ 	.word	index@(.nv.constant0._Z12kernel_dualpPfS_S_S_fffj)
        /*00ac*/ 	.short	0x0380
        /*00ae*/ 	.short	0x0030


	//----- nvinfo : EIATTR_SW_WAR
	.align		4
.L_27:
        /*00b0*/ 	.byte	0x04, 0x36
        /*00b2*/ 	.short	(.L_29 - .L_28)
.L_28:
        /*00b4*/ 	.word	0x00000008
.L_29:


//--------------------- .nv.callgraph             --------------------------
	.section	.nv.callgraph,"",@"SHT_CUDA_CALLGRAPH"
	.align	4
	.sectionentsize	8
	.align		4
        /*0000*/ 	.word	0x00000000
	.align		4
        /*0004*/ 	.word	0xffffffff
	.align		4
        /*0008*/ 	.word	0x00000000
	.align		4
        /*000c*/ 	.word	0xfffffffe
	.align		4
        /*0010*/ 	.word	0x00000000
	.align		4
        /*0014*/ 	.word	0xfffffffd
	.align		4
        /*0018*/ 	.word	0x00000000
	.align		4
        /*001c*/ 	.word	0xfffffffc


//--------------------- .text._Z12kernel_dualpPfS_S_S_fffj --------------------------
	.section	.text._Z12kernel_dualpPfS_S_S_fffj,"ax",@progbits
	.align	128
.text._Z12kernel_dualpPfS_S_S_fffj:
        .type           _Z12kernel_dualpPfS_S_S_fffj,@function
        .size           _Z12kernel_dualpPfS_S_S_fffj,(.L_x_1 - _Z12kernel_dualpPfS_S_S_fffj)
        .other          _Z12kernel_dualpPfS_S_S_fffj,@"STO_CUDA_ENTRY STV_DEFAULT"
_Z12kernel_dualpPfS_S_S_fffj:
[----:B------:R-:W-:Y:S01]  /*0000*/  LDC R1, c[0x0][0x37c] ;  /* 0x0000df00ff017b82 */ /* 0x000fe20000000800 */
[----:B------:R-:W0:Y:S07]  /*0010*/  S2R R5, SR_TID.X ;  /* 0x0000000000057919 */ /* 0x000e2e0000002100 */
[----:B------:R-:W0:Y:S01]  /*0020*/  LDC R0, c[0x0][0x360] ;  /* 0x0000d800ff007b82 */ /* 0x000e220000000800 */
[----:B------:R-:W1:Y:S01]  /*0030*/  LDCU.64 UR4, c[0x0][0x358] ;  /* 0x00006b00ff0477ac */ /* 0x000e620008000a00 */
[----:B------:R-:W2:Y:S06]  /*0040*/  S2R R11, SR_TID.Y ;  /* 0x00000000000b7919 */ /* 0x000eac0000002200 */
[----:B------:R-:W0:Y:S08]  /*0050*/  S2UR UR6, SR_CTAID.X ;  /* 0x00000000000679c3 */ /* 0x000e300000002500 */
[----:B------:R-:W2:Y:S08]  /*0060*/  S2UR UR7, SR_CTAID.Y ;  /* 0x00000000000779c3 */ /* 0x000eb00000002600 */
[----:B------:R-:W2:Y:S08]  /*0070*/  LDC R4, c[0x0][0x364] ;  /* 0x0000d900ff047b82 */ /* 0x000eb00000000800 */
[----:B------:R-:W3:Y:S01]  /*0080*/  LDC.64 R8, c[0x0][0x3a8] ;  /* 0x0000ea00ff087b82 */ /* 0x000ee20000000a00 */
[----:B0-----:R-:W-:-:S07]  /*0090*/  IMAD R0, R0, UR6, R5 ;  /* 0x0000000600007c24 */ /* 0x001fce000f8e0205 */
[----:B------:R-:W0:Y:S08]  /*00a0*/  LDC.64 R6, c[0x0][0x390] ;  /* 0x0000e400ff067b82 */ /* 0x000e300000000a00 */
[----:B------:R-:W4:Y:S01]  /*00b0*/  LDC.64 R2, c[0x0][0x380] ;  /* 0x0000e000ff027b82 */ /* 0x000f220000000a00 */
[----:B--2---:R-:W-:-:S04]  /*00c0*/  IMAD R4, R4, UR7, R11 ;  /* 0x0000000704047c24 */ /* 0x004fc8000f8e020b */
[----:B---3--:R-:W-:Y:S01]  /*00d0*/  IMAD R9, R4, R9, R0 ;  /* 0x0000000904097224 */ /* 0x008fe200078e0200 */
[----:B------:R-:W2:Y:S02]  /*00e0*/  MUFU.RCP R8, R8 ;  /* 0x0000000800087308 */ /* 0x000ea40000001000 */
[----:B------:R-:W3:Y:S01]  /*00f0*/  LDC.64 R4, c[0x0][0x3a0] ;  /* 0x0000e800ff047b82 */ /* 0x000ee20000000a00 */
[----:B0-----:R-:W-:-:S07]  /*0100*/  IMAD.WIDE.U32 R6, R9, 0x4, R6 ;  /* 0x0000000409067825 */ /* 0x001fce00078e0006 */
[----:B------:R-:W0:Y:S01]  /*0110*/  LDC.64 R10, c[0x0][0x398] ;  /* 0x0000e600ff0a7b82 */ /* 0x000e220000000a00 */
[----:B-1----:R-:W5:Y:S01]  /*0120*/  LDG.E R7, desc[UR4][R6.64] ;  /* 0x0000000406077981 */ /* 0x002f62000c1e1900 */
[----:B----4-:R-:W-:-:S06]  /*0130*/  IMAD.WIDE.U32 R2, R9, 0x4, R2 ;  /* 0x0000000409027825 */ /* 0x010fcc00078e0002 */
[----:B------:R-:W1:Y:S01]  /*0140*/  LDC.64 R12, c[0x0][0x388] ;  /* 0x0000e200ff0c7b82 */ /* 0x000e620000000a00 */
[----:B------:R-:W5:Y:S01]  /*0150*/  LDG.E R0, desc[UR4][R2.64] ;  /* 0x0000000402007981 */ /* 0x000f62000c1e1900 */
[----:B---3--:R-:W-:-:S04]  /*0160*/  FMUL.FTZ R4, R5, R4 ;  /* 0x0000000405047220 */ /* 0x008fc80000410000 */
[----:B--2---:R-:W-:-:S04]  /*0170*/  FFMA.FTZ R4, R4, R8, 1 ;  /* 0x3f80000004047423 */ /* 0x004fc80000010008 */
[----:B------:R-:W2:Y:S01]  /*0180*/  MUFU.RCP R17, R4 ;  /* 0x0000000400117308 */ /* 0x000ea20000001000 */
[----:B0-----:R-:W-:-:S04]  /*0190*/  IMAD.WIDE.U32 R10, R9, 0x4, R10 ;  /* 0x00000004090a7825 */ /* 0x001fc800078e000a */
[----:B-----5:R-:W-:Y:S01]  /*01a0*/  FFMA.FTZ R0, R7, R5, R0 ;  /* 0x0000000507007223 */ /* 0x020fe20000010000 */
[----:B-1----:R-:W-:-:S04]  /*01b0*/  IMAD.WIDE.U32 R6, R9, 0x4, R12 ;  /* 0x0000000409067825 */ /* 0x002fc800078e000c */
[----:B--2---:R-:W-:-:S05]  /*01c0*/  FMUL.FTZ R15, R0, R17 ;  /* 0x00000011000f7220 */ /* 0x004fca0000410000 */
[----:B------:R-:W-:Y:S04]  /*01d0*/  STG.E desc[UR4][R2.64], R15 ;  /* 0x0000000f02007986 */ /* 0x000fe8000c101904 */
[----:B------:R-:W2:Y:S04]  /*01e0*/  LDG.E R11, desc[UR4][R10.64] ;  /* 0x000000040a0b7981 */ /* 0x000ea8000c1e1900 */
[----:B------:R-:W2:Y:S02]  /*01f0*/  LDG.E R0, desc[UR4][R6.64] ;  /* 0x0000000406007981 */ /* 0x000ea4000c1e1900 */
[----:B--2---:R-:W-:-:S04]  /*0200*/  FFMA.FTZ R0, R11, R5, R0 ;  /* 0x000000050b007223 */ /* 0x004fc80000010000 */
[----:B------:R-:W-:-:S05]  /*0210*/  FMUL.FTZ R5, R0, R17 ;  /* 0x0000001100057220 */ /* 0x000fca0000410000 */
[----:B------:R0:W-:Y:S04]  /*0220*/  STG.E desc[UR4][R6.64], R5 ;  /* 0x0000000506007986 */ /* 0x0001e8000c101904 */
[----:B------:R-:W2:Y:S01]  /*0230*/  LDG.E R0, desc[UR4][R2.64] ;  /* 0x0000000402007981 */ /* 0x000ea2000c1e1900 */
[----:B------:R-:W-:-:S04]  /*0240*/  FMUL.FTZ R9, R5, R5 ;  /* 0x0000000505097220 */ /* 0x000fc80000410000 */
[----:B--2---:R-:W-:-:S06]  /*0250*/  FFMA.FTZ R9, R0, R0, R9 ;  /* 0x0000000000097223 */ /* 0x004fcc0000010009 */
[----:B------:R-:W1:Y:S02]  /*0260*/  MUFU.SQRT R9, R9 ;  /* 0x0000000900097308 */ /* 0x000e640000002000 */
[----:B-1----:R-:W-:-:S05]  /*0270*/  FMUL.FTZ R4, R9, R8 ;  /* 0x0000000809047220 */ /* 0x002fca0000410000 */
[----:B------:R-:W-:-:S13]  /*0280*/  FSETP.GEU.FTZ.AND P0, PT, R4, 1, PT ;  /* 0x3f8000000400780b */ /* 0x000fda0003f1e000 */
[----:B------:R-:W-:Y:S02]  /*0290*/  @!P0 MOV R8, 0x3f800000 ;  /* 0x3f80000000088802 */ /* 0x000fe40000000f00 */
[----:B------:R-:W-:-:S04]  /*02a0*/  @P0 MOV R8, R4 ;  /* 0x0000000400080202 */ /* 0x000fc80000000f00 */
[----:B------:R-:W1:Y:S02]  /*02b0*/  MUFU.RCP R13, R8 ;  /* 0x00000008000d7308 */ /* 0x000e640000001000 */
[----:B-1----:R-:W-:-:S05]  /*02c0*/  FMUL.FTZ R11, R0, R13 ;  /* 0x0000000d000b7220 */ /* 0x002fca0000410000 */
[----:B------:R-:W-:Y:S04]  /*02d0*/  STG.E desc[UR4][R2.64], R11 ;  /* 0x0000000b02007986 */ /* 0x000fe8000c101904 */
[----:B------:R-:W0:Y:S02]  /*02e0*/  LDG.E R0, desc[UR4][R6.64] ;  /* 0x0000000406007981 */ /* 0x000e24000c1e1900 */
[----:B0-----:R-:W-:-:S05]  /*02f0*/  FMUL.FTZ R5, R0, R13 ;  /* 0x0000000d00057220 */ /* 0x001fca0000410000 */
[----:B------:R-:W-:Y:S01]  /*0300*/  STG.E desc[UR4][R6.64], R5 ;  /* 0x0000000506007986 */ /* 0x000fe2000c101904 */
[----:B------:R-:W-:Y:S05]  /*0310*/  EXIT ;  /* 0x000000000000794d */ /* 0x000fea0003800000 */
.L_x_0:
[----:B------:R-:W-:-:S00]  /*0320*/  BRA `(.L_x_0) ;  /* 0xfffffffc00fc7947 */ /* 0x000fc0000383ffff */
[----:B------:R-:W-:-:S00]  /*0330*/  NOP ;  /* 0x0000000000007918 */ /* 0x000fc00000000000 */
        /* <DEDUP_REMOVED lines=12> */
.L_x_1:


//--------------------- .nv.shared.reserved.0     --------------------------
	.section	.nv.shared.reserved.0,"aw",@nobits
	.weak		__nv_reservedSMEM_offset_0_alias
	.size		__nv_reservedSMEM_offset_0_alias, 0, 64
	.other		__nv_reservedSMEM_offset_0_alias,@"STO_CUDA_RESERVED_SHARED STV_DEFAULT"
__nv_reservedSMEM_offset_0_alias:
	.zero		0
	.zero		64


//--------------------- .nv.constant0._Z12kernel_dualpPfS_S_S_fffj --------------------------
	.section	.nv.constant0._Z12kernel_dualpPfS_S_S_fffj,"a",@progbits
	.sectionflags	@""
	.align	4
.nv.constant0._Z12kernel_dualpPfS_S_S_fffj:
	.zero		944


//--------------------- SYMBOLS --------------------------

	.type		.nv.reservedSmem.offset0,@object
	.size		.nv.reservedSmem.offset0,0x4
